//
// Generated by NVIDIA NVVM Compiler
//
// Compiler Build ID: CL-36424714
// Cuda compilation tools, release 13.0, V13.0.88
// Based on NVVM 20.0.0
//

.version 9.0
.target sm_100
.address_size 64

	// .globl	_Z21convolution_1D_kernelPdS_S_

.visible .entry _Z21convolution_1D_kernelPdS_S_(
	.param .u64 .ptr .align 1 _Z21convolution_1D_kernelPdS_S__param_0,
	.param .u64 .ptr .align 1 _Z21convolution_1D_kernelPdS_S__param_1,
	.param .u64 .ptr .align 1 _Z21convolution_1D_kernelPdS_S__param_2
)
{
	.reg .pred 	%p<6>;
	.reg .b32 	%r<9>;
	.reg .b64 	%rd<19>;
	.reg .b64 	%fd<27>;

	ld.param.u64 	%rd4, [_Z21convolution_1D_kernelPdS_S__param_0];
	ld.param.u64 	%rd5, [_Z21convolution_1D_kernelPdS_S__param_1];
	ld.param.u64 	%rd3, [_Z21convolution_1D_kernelPdS_S__param_2];
	cvta.to.global.u64 	%rd1, %rd5;
	cvta.to.global.u64 	%rd2, %rd4;
	mov.u32 	%r6, %ctaid.x;
	mov.u32 	%r7, %ntid.x;
	mov.u32 	%r8, %tid.x;
	mad.lo.s32 	%r1, %r6, %r7, %r8;
	add.s32 	%r2, %r1, -2;
	setp.gt.u32 	%p1, %r2, 6;
	mov.f64 	%fd23, 0d0000000000000000;
	@%p1 bra 	$L__BB0_2;
	mul.wide.u32 	%rd6, %r2, 8;
	add.s64 	%rd7, %rd2, %rd6;
	ld.global.f64 	%fd12, [%rd7];
	ld.global.f64 	%fd13, [%rd1];
	fma.rn.f64 	%fd23, %fd12, %fd13, 0d0000000000000000;
$L__BB0_2:
	add.s32 	%r3, %r1, -1;
	setp.gt.u32 	%p2, %r3, 6;
	@%p2 bra 	$L__BB0_4;
	mul.wide.u32 	%rd8, %r3, 8;
	add.s64 	%rd9, %rd2, %rd8;
	ld.global.f64 	%fd14, [%rd9];
	ld.global.f64 	%fd15, [%rd1+8];
	fma.rn.f64 	%fd23, %fd14, %fd15, %fd23;
$L__BB0_4:
	setp.gt.u32 	%p3, %r1, 6;
	@%p3 bra 	$L__BB0_6;
	mul.wide.u32 	%rd10, %r1, 8;
	add.s64 	%rd11, %rd2, %rd10;
	ld.global.f64 	%fd16, [%rd11];
	ld.global.f64 	%fd17, [%rd1+16];
	fma.rn.f64 	%fd23, %fd16, %fd17, %fd23;
$L__BB0_6:
	add.s32 	%r4, %r1, 1;
	setp.gt.u32 	%p4, %r4, 6;
	@%p4 bra 	$L__BB0_8;
	mul.wide.u32 	%rd12, %r4, 8;
	add.s64 	%rd13, %rd2, %rd12;
	ld.global.f64 	%fd18, [%rd13];
	ld.global.f64 	%fd19, [%rd1+24];
	fma.rn.f64 	%fd23, %fd18, %fd19, %fd23;
$L__BB0_8:
	add.s32 	%r5, %r1, 2;
	setp.gt.u32 	%p5, %r5, 6;
	@%p5 bra 	$L__BB0_10;
	mul.wide.u32 	%rd14, %r5, 8;
	add.s64 	%rd15, %rd2, %rd14;
	ld.global.f64 	%fd20, [%rd15];
	ld.global.f64 	%fd21, [%rd1+32];
	fma.rn.f64 	%fd23, %fd20, %fd21, %fd23;
$L__BB0_10:
	cvta.to.global.u64 	%rd16, %rd3;
	mul.wide.s32 	%rd17, %r1, 8;
	add.s64 	%rd18, %rd16, %rd17;
	st.global.f64 	[%rd18], %fd23;
	ret;

}


// ===== COMPILED SASS (sm_100) =====

	.target	sm_100

	.elftype	@"ET_EXEC"


//--------------------- .note.nv.tkinfo           --------------------------
	.section	.note.nv.tkinfo,"",@"SHT_NOTE"
	.sectionflags	@"SHF_NOTE_NV_TKINFO"
	.tkinfo
        /*0018*/ 	.word	0x00000002
        /*0030*/ 	.string	""
        /*0030*/ 	.string	"ptxas"
        /*0030*/ 	.string	"Cuda compilation tools, release 13.0, V13.0.88"
        /*0030*/ 	.string	"Build cuda_13.0.r13.0/compiler.36424714_0"
        /*0030*/ 	.string	"-arch sm_100 -m 64 "



//--------------------- .note.nv.cuinfo           --------------------------
	.section	.note.nv.cuinfo,"",@"SHT_NOTE"
	.sectionflags	@"SHF_NOTE_NV_CUINFO"
        /*0018*/ 	.short	0x0002
        /*001a*/ 	.short	0x0064
        /*001c*/ 	.short	0x0082
	.zero		2


//--------------------- .nv.info                  --------------------------
	.section	.nv.info,"",@"SHT_CUDA_INFO"
	.align	4


	//----- nvinfo : EIATTR_REGCOUNT
	.align		4
        /*0000*/ 	.byte	0x04, 0x2f
        /*0002*/ 	.short	(.L_1 - .L_0)
	.align		4
.L_0:
        /*0004*/ 	.word	index@(_Z21convolution_1D_kernelPdS_S_)
        /*0008*/ 	.word	0x0000001e


	//----- nvinfo : EIATTR_FRAME_SIZE
	.align		4
.L_1:
        /*000c*/ 	.byte	0x04, 0x11
        /*000e*/ 	.short	(.L_3 - .L_2)
	.align		4
.L_2:
        /*0010*/ 	.word	index@(_Z21convolution_1D_kernelPdS_S_)
        /*0014*/ 	.word	0x00000000


	//----- nvinfo : EIATTR_MIN_STACK_SIZE
	.align		4
.L_3:
        /*0018*/ 	.byte	0x04, 0x12
        /*001a*/ 	.short	(.L_5 - .L_4)
	.align		4
.L_4:
        /*001c*/ 	.word	index@(_Z21convolution_1D_kernelPdS_S_)
        /*0020*/ 	.word	0x00000000
.L_5:


//--------------------- .nv.compat                --------------------------
	.section	.nv.compat,"",@"SHT_CUDA_COMPAT_INFO"
	.align	4
        /*0000*/ 	.byte	0x02, 0x09, 0x00, 0x00, 0x02, 0x02, 0x01, 0x00, 0x02, 0x05, 0x05, 0x00, 0x03, 0x07, 0x01, 0x01
        /*0010*/ 	.byte	0x02, 0x03, 0x00, 0x00, 0x02, 0x06, 0x01, 0x00, 0x04, 0x0b, 0x08, 0x00, 0x01, 0x00, 0x00, 0x00
        /*0020*/ 	.byte	0x00, 0x00, 0x00, 0x00


//--------------------- .nv.info._Z21convolution_1D_kernelPdS_S_ --------------------------
	.section	.nv.info._Z21convolution_1D_kernelPdS_S_,"",@"SHT_CUDA_INFO"
	.sectionflags	@""
	.align	4


	//----- nvinfo : EIATTR_CUDA_API_VERSION
	.align		4
        /*0000*/ 	.byte	0x04, 0x37
        /*0002*/ 	.short	(.L_7 - .L_6)
.L_6:
        /*0004*/ 	.word	0x00000082


	//----- nvinfo : EIATTR_KPARAM_INFO
	.align		4
.L_7:
        /*0008*/ 	.byte	0x04, 0x17
        /*000a*/ 	.short	(.L_9 - .L_8)
.L_8:
        /*000c*/ 	.word	0x00000000
        /*0010*/ 	.short	0x0002
        /*0012*/ 	.short	0x0010
        /*0014*/ 	.byte	0x00, 0xf5, 0x21, 0x00


	//----- nvinfo : EIATTR_KPARAM_INFO
	.align		4
.L_9:
        /*0018*/ 	.byte	0x04, 0x17
        /*001a*/ 	.short	(.L_11 - .L_10)
.L_10:
        /*001c*/ 	.word	0x00000000
        /*0020*/ 	.short	0x0001
        /*0022*/ 	.short	0x0008
        /*0024*/ 	.byte	0x00, 0xf5, 0x21, 0x00


	//----- nvinfo : EIATTR_KPARAM_INFO
	.align		4
.L_11:
        /*0028*/ 	.byte	0x04, 0x17
        /*002a*/ 	.short	(.L_13 - .L_12)
.L_12:
        /*002c*/ 	.word	0x00000000
        /*0030*/ 	.short	0x0000
        /*0032*/ 	.short	0x0000
        /*0034*/ 	.byte	0x00, 0xf5, 0x21, 0x00


	//----- nvinfo : EIATTR_SPARSE_MMA_MASK
	.align		4
.L_13:
        /*0038*/ 	.byte	0x03, 0x50
        /*003a*/ 	.short	0x0000


	//----- nvinfo : EIATTR_MAXREG_COUNT
	.align		4
        /*003c*/ 	.byte	0x03, 0x1b
        /*003e*/ 	.short	0x00ff


	//----- nvinfo : EIATTR_MERCURY_ISA_VERSION
	.align		4
        /*0040*/ 	.byte	0x03, 0x5f
        /*0042*/ 	.short	0x0101


	//----- nvinfo : EIATTR_VRC_CTA_INIT_COUNT
	.align		4
        /*0044*/ 	.byte	0x02, 0x4a
	.zero		1
	.zero		1


	//----- nvinfo : EIATTR_EXIT_INSTR_OFFSETS
	.align		4
        /*0048*/ 	.byte	0x04, 0x1c
        /*004a*/ 	.short	(.L_15 - .L_14)


	//   ....[0]....
.L_14:
        /*004c*/ 	.word	0x00000310


	//----- nvinfo : EIATTR_CBANK_PARAM_SIZE
	.align		4
.L_15:
        /*0050*/ 	.byte	0x03, 0x19
        /*0052*/ 	.short	0x0018


	//----- nvinfo : EIATTR_PARAM_CBANK
	.align		4
        /*0054*/ 	.byte	0x04, 0x0a
        /*0056*/ 	.short	(.L_17 - .L_16)
	.align		4
.L_16:
        /*0058*/ 	.word	index@(.nv.constant0._Z21convolution_1D_kernelPdS_S_)
        /*005c*/ 	.short	0x0380
        /*005e*/ 	.short	0x0018


	//----- nvinfo : EIATTR_SW_WAR
	.align		4
.L_17:
        /*0060*/ 	.byte	0x04, 0x36
        /*0062*/ 	.short	(.L_19 - .L_18)
.L_18:
        /*0064*/ 	.word	0x00000008
.L_19:


//--------------------- .nv.callgraph             --------------------------
	.section	.nv.callgraph,"",@"SHT_CUDA_CALLGRAPH"
	.align	4
	.sectionentsize	8
	.align		4
        /*0000*/ 	.word	0x00000000
	.align		4
        /*0004*/ 	.word	0xffffffff
	.align		4
        /*0008*/ 	.word	0x00000000
	.align		4
        /*000c*/ 	.word	0xfffffffe
	.align		4
        /*0010*/ 	.word	0x00000000
	.align		4
        /*0014*/ 	.word	0xfffffffd
	.align		4
        /*0018*/ 	.word	0x00000000
	.align		4
        /*001c*/ 	.word	0xfffffffc


//--------------------- .text._Z21convolution_1D_kernelPdS_S_ --------------------------
	.section	.text._Z21convolution_1D_kernelPdS_S_,"ax",@progbits
	.align	128
        .global         _Z21convolution_1D_kernelPdS_S_
        .type           _Z21convolution_1D_kernelPdS_S_,@function
        .size           _Z21convolution_1D_kernelPdS_S_,(.L_x_1 - _Z21convolution_1D_kernelPdS_S_)
        .other          _Z21convolution_1D_kernelPdS_S_,@"STO_CUDA_ENTRY STV_DEFAULT"
_Z21convolution_1D_kernelPdS_S_:
.text._Z21convolution_1D_kernelPdS_S_:
[----:B------:R-:W-:Y:S01]  /*0000*/  LDC R1, c[0x0][0x37c] ;  /* 0x0000df00ff017b82 */ /* 0x000fe20000000800 */
[----:B------:R-:W0:Y:S07]  /*0010*/  S2R R3, SR_TID.X ;  /* 0x0000000000037919 */ /* 0x000e2e0000002100 */
[----:B------:R-:W0:Y:S08]  /*0020*/  S2UR UR4, SR_CTAID.X ;  /* 0x00000000000479c3 */ /* 0x000e300000002500 */
[----:B------:R-:W0:Y:S02]  /*0030*/  LDC R0, c[0x0][0x360] ;  /* 0x0000d800ff007b82 */ /* 0x000e240000000800 */
[----:B0-----:R-:W-:Y:S01]  /*0040*/  IMAD R0, R0, UR4, R3 ;  /* 0x0000000400007c24 */ /* 0x001fe2000f8e0203 */
[----:B------:R-:W0:Y:S04]  /*0050*/  LDCU.64 UR4, c[0x0][0x358] ;  /* 0x00006b00ff0477ac */ /* 0x000e280008000a00 */
[----:B------:R-:W-:-:S02]  /*0060*/  IADD3 R3, PT, PT, R0, -0x2, RZ ;  /* 0xfffffffe00037810 */ /* 0x000fc40007ffe0ff */
[C---:B------:R-:W-:Y:S02]  /*0070*/  IADD3 R17, PT, PT, R0.reuse, -0x1, RZ ;  /* 0xffffffff00117810 */ /* 0x040fe40007ffe0ff */
[----:B------:R-:W-:Y:S02]  /*0080*/  ISETP.GT.U32.AND P0, PT, R3, 0x6, PT ;  /* 0x000000060300780c */ /* 0x000fe40003f04070 */
[----:B------:R-:W-:Y:S02]  /*0090*/  ISETP.GT.U32.AND P1, PT, R17, 0x6, PT ;  /* 0x000000061100780c */ /* 0x000fe40003f24070 */
[C---:B------:R-:W-:Y:S02]  /*00a0*/  ISETP.GT.U32.AND P2, PT, R0.reuse, 0x6, PT ;  /* 0x000000060000780c */ /* 0x040fe40003f44070 */
[C---:B------:R-:W-:Y:S02]  /*00b0*/  IADD3 R25, PT, PT, R0.reuse, 0x1, RZ ;  /* 0x0000000100197810 */ /* 0x040fe40007ffe0ff */
[----:B------:R-:W-:-:S02]  /*00c0*/  IADD3 R19, PT, PT, R0, 0x2, RZ ;  /* 0x0000000200137810 */ /* 0x000fc40007ffe0ff */
[----:B------:R-:W-:Y:S02]  /*00d0*/  ISETP.GT.U32.AND P3, PT, R25, 0x6, PT ;  /* 0x000000061900780c */ /* 0x000fe40003f64070 */
[----:B------:R-:W-:Y:S01]  /*00e0*/  ISETP.GT.U32.AND P4, PT, R19, 0x6, PT ;  /* 0x000000061300780c */ /* 0x000fe20003f84070 */
[----:B------:R-:W1:Y:S08]  /*00f0*/  @!P0 LDC.64 R8, c[0x0][0x380] ;  /* 0x0000e000ff088b82 */ /* 0x000e700000000a00 */
[----:B------:R-:W2:Y:S08]  /*0100*/  @!P0 LDC.64 R6, c[0x0][0x388] ;  /* 0x0000e200ff068b82 */ /* 0x000eb00000000a00 */
[----:B------:R-:W3:Y:S08]  /*0110*/  @!P1 LDC.64 R10, c[0x0][0x380] ;  /* 0x0000e000ff0a9b82 */ /* 0x000ef00000000a00 */
[----:B------:R-:W4:Y:S01]  /*0120*/  @!P1 LDC.64 R14, c[0x0][0x388] ;  /* 0x0000e200ff0e9b82 */ /* 0x000f220000000a00 */
[----:B-1----:R-:W-:-:S06]  /*0130*/  @!P0 IMAD.WIDE.U32 R8, R3, 0x8, R8 ;  /* 0x0000000803088825 */ /* 0x002fcc00078e0008 */
[----:B0-----:R-:W5:Y:S01]  /*0140*/  @!P0 LDG.E.64 R8, desc[UR4][R8.64] ;  /* 0x0000000408088981 */ /* 0x001f62000c1e1b00 */
[----:B------:R-:W0:Y:S03]  /*0150*/  @!P2 LDC.64 R20, c[0x0][0x380] ;  /* 0x0000e000ff14ab82 */ /* 0x000e260000000a00 */
[----:B--2---:R-:W5:Y:S05]  /*0160*/  @!P0 LDG.E.64 R6, desc[UR4][R6.64] ;  /* 0x0000000406068981 */ /* 0x004f6a000c1e1b00 */
[----:B------:R-:W1:Y:S01]  /*0170*/  @!P2 LDC.64 R26, c[0x0][0x388] ;  /* 0x0000e200ff1aab82 */ /* 0x000e620000000a00 */
[----:B---3--:R-:W-:-:S06]  /*0180*/  @!P1 IMAD.WIDE.U32 R16, R17, 0x8, R10 ;  /* 0x0000000811109825 */ /* 0x008fcc00078e000a */
[----:B------:R-:W2:Y:S01]  /*0190*/  @!P1 LDG.E.64 R16, desc[UR4][R16.64] ;  /* 0x0000000410109981 */ /* 0x000ea2000c1e1b00 */
[----:B------:R-:W3:Y:S03]  /*01a0*/  @!P3 LDC.64 R2, c[0x0][0x380] ;  /* 0x0000e000ff02bb82 */ /* 0x000ee60000000a00 */
[----:B----4-:R-:W2:Y:S05]  /*01b0*/  @!P1 LDG.E.64 R14, desc[UR4][R14.64+0x8] ;  /* 0x000008040e0e9981 */ /* 0x010eaa000c1e1b00 */
[----:B------:R-:W4:Y:S08]  /*01c0*/  @!P3 LDC.64 R4, c[0x0][0x388] ;  /* 0x0000e200ff04bb82 */ /* 0x000f300000000a00 */
[----:B------:R-:W4:Y:S01]  /*01d0*/  @!P4 LDC.64 R10, c[0x0][0x380] ;  /* 0x0000e000ff0acb82 */ /* 0x000f220000000a00 */
[----:B0-----:R-:W-:-:S02]  /*01e0*/  @!P2 IMAD.WIDE.U32 R22, R0, 0x8, R20 ;  /* 0x000000080016a825 */ /* 0x001fc400078e0014 */
[----:B-1----:R-:W2:Y:S04]  /*01f0*/  @!P2 LDG.E.64 R20, desc[UR4][R26.64+0x10] ;  /* 0x000010041a14a981 */ /* 0x002ea8000c1e1b00 */
[----:B------:R-:W2:Y:S01]  /*0200*/  @!P2 LDG.E.64 R22, desc[UR4][R22.64] ;  /* 0x000000041616a981 */ /* 0x000ea2000c1e1b00 */
[----:B------:R-:W0:Y:S01]  /*0210*/  @!P4 LDC.64 R12, c[0x0][0x388] ;  /* 0x0000e200ff0ccb82 */ /* 0x000e220000000a00 */
[----:B---3--:R-:W-:-:S06]  /*0220*/  @!P3 IMAD.WIDE.U32 R2, R25, 0x8, R2 ;  /* 0x000000081902b825 */ /* 0x008fcc00078e0002 */
[----:B------:R-:W3:Y:S04]  /*0230*/  @!P3 LDG.E.64 R2, desc[UR4][R2.64] ;  /* 0x000000040202b981 */ /* 0x000ee8000c1e1b00 */
[----:B----4-:R-:W3:Y:S01]  /*0240*/  @!P3 LDG.E.64 R4, desc[UR4][R4.64+0x18] ;  /* 0x000018040404b981 */ /* 0x010ee2000c1e1b00 */
[----:B------:R-:W-:-:S06]  /*0250*/  @!P4 IMAD.WIDE.U32 R18, R19, 0x8, R10 ;  /* 0x000000081312c825 */ /* 0x000fcc00078e000a */
[----:B------:R-:W4:Y:S04]  /*0260*/  @!P4 LDG.E.64 R18, desc[UR4][R18.64] ;  /* 0x000000041212c981 */ /* 0x000f28000c1e1b00 */
[----:B0-----:R-:W4:Y:S01]  /*0270*/  @!P4 LDG.E.64 R12, desc[UR4][R12.64+0x20] ;  /* 0x000020040c0cc981 */ /* 0x001f22000c1e1b00 */
[----:B------:R-:W-:Y:S01]  /*0280*/  CS2R R10, SRZ ;  /* 0x00000000000a7805 */ /* 0x000fe2000001ff00 */
[----:B-----5:R-:W-:Y:S01]  /*0290*/  @!P0 DFMA R10, R8, R6, RZ ;  /* 0x00000006080a822b */ /* 0x020fe200000000ff */
[----:B------:R-:W0:Y:S07]  /*02a0*/  LDC.64 R6, c[0x0][0x390] ;  /* 0x0000e400ff067b82 */ /* 0x000e2e0000000a00 */
[----:B--2---:R-:W-:-:S08]  /*02b0*/  @!P1 DFMA R10, R16, R14, R10 ;  /* 0x0000000e100a922b */ /* 0x004fd0000000000a */
[----:B------:R-:W-:-:S08]  /*02c0*/  @!P2 DFMA R10, R22, R20, R10 ;  /* 0x00000014160aa22b */ /* 0x000fd0000000000a */
[----:B---3--:R-:W-:Y:S01]  /*02d0*/  @!P3 DFMA R10, R2, R4, R10 ;  /* 0x00000004020ab22b */ /* 0x008fe2000000000a */
[----:B0-----:R-:W-:-:S07]  /*02e0*/  IMAD.WIDE R2, R0, 0x8, R6 ;  /* 0x0000000800027825 */ /* 0x001fce00078e0206 */
[----:B----4-:R-:W-:-:S07]  /*02f0*/  @!P4 DFMA R10, R18, R12, R10 ;  /* 0x0000000c120ac22b */ /* 0x010fce000000000a */
[----:B------:R-:W-:Y:S01]  /*0300*/  STG.E.64 desc[UR4][R2.64], R10 ;  /* 0x0000000a02007986 */ /* 0x000fe2000c101b04 */
[----:B------:R-:W-:Y:S05]  /*0310*/  EXIT ;  /* 0x000000000000794d */ /* 0x000fea0003800000 */
.L_x_0:
[----:B------:R-:W-:-:S00]  /*0320*/  BRA `(.L_x_0) ;  /* 0xfffffffc00fc7947 */ /* 0x000fc0000383ffff */
[----:B------:R-:W-:-:S00]  /*0330*/  NOP ;  /* 0x0000000000007918 */ /* 0x000fc00000000000 */
        /* <DEDUP_REMOVED lines=12> */
.L_x_1:


//--------------------- .nv.shared.reserved.0     --------------------------
	.section	.nv.shared.reserved.0,"aw",@nobits
	.weak		__nv_reservedSMEM_offset_0_alias
	.size		__nv_reservedSMEM_offset_0_alias, 0, 64
	.other		__nv_reservedSMEM_offset_0_alias,@"STO_CUDA_RESERVED_SHARED STV_DEFAULT"
__nv_reservedSMEM_offset_0_alias:
	.zero		0
	.zero		64


//--------------------- .nv.constant0._Z21convolution_1D_kernelPdS_S_ --------------------------
	.section	.nv.constant0._Z21convolution_1D_kernelPdS_S_,"a",@progbits
	.sectionflags	@""
	.align	4
.nv.constant0._Z21convolution_1D_kernelPdS_S_:
	.zero		920


//--------------------- SYMBOLS --------------------------

	.type		.nv.reservedSmem.offset0,@object
	.size		.nv.reservedSmem.offset0,0x4
